//
// Generated by NVIDIA NVVM Compiler
//
// Compiler Build ID: CL-36424714
// Cuda compilation tools, release 13.0, V13.0.88
// Based on NVVM 20.0.0
//

.version 9.0
.target sm_100
.address_size 64

	// .globl	_Z6vecAddPiS_S_i

.visible .entry _Z6vecAddPiS_S_i(
	.param .u64 .ptr .align 1 _Z6vecAddPiS_S_i_param_0,
	.param .u64 .ptr .align 1 _Z6vecAddPiS_S_i_param_1,
	.param .u64 .ptr .align 1 _Z6vecAddPiS_S_i_param_2,
	.param .u32 _Z6vecAddPiS_S_i_param_3
)
{
	.reg .pred 	%p<2>;
	.reg .b32 	%r<9>;
	.reg .b64 	%rd<11>;

	ld.param.u64 	%rd1, [_Z6vecAddPiS_S_i_param_0];
	ld.param.u64 	%rd2, [_Z6vecAddPiS_S_i_param_1];
	ld.param.u64 	%rd3, [_Z6vecAddPiS_S_i_param_2];
	ld.param.u32 	%r2, [_Z6vecAddPiS_S_i_param_3];
	mov.u32 	%r3, %ctaid.x;
	mov.u32 	%r4, %ntid.x;
	mov.u32 	%r5, %tid.x;
	mad.lo.s32 	%r1, %r3, %r4, %r5;
	setp.ge.s32 	%p1, %r1, %r2;
	@%p1 bra 	$L__BB0_2;
	cvta.to.global.u64 	%rd4, %rd1;
	cvta.to.global.u64 	%rd5, %rd2;
	cvta.to.global.u64 	%rd6, %rd3;
	mul.wide.s32 	%rd7, %r1, 4;
	add.s64 	%rd8, %rd4, %rd7;
	ld.global.u32 	%r6, [%rd8];
	add.s64 	%rd9, %rd5, %rd7;
	ld.global.u32 	%r7, [%rd9];
	add.s32 	%r8, %r7, %r6;
	add.s64 	%rd10, %rd6, %rd7;
	st.global.u32 	[%rd10], %r8;
$L__BB0_2:
	ret;

}
	// .globl	_Z6matMulPfS_S_i
.visible .entry _Z6matMulPfS_S_i(
	.param .u64 .ptr .align 1 _Z6matMulPfS_S_i_param_0,
	.param .u64 .ptr .align 1 _Z6matMulPfS_S_i_param_1,
	.param .u64 .ptr .align 1 _Z6matMulPfS_S_i_param_2,
	.param .u32 _Z6matMulPfS_S_i_param_3
)
{
	.reg .pred 	%p<10>;
	.reg .b32 	%r<81>;
	.reg .b32 	%f<82>;
	.reg .b64 	%rd<48>;

	ld.param.u64 	%rd5, [_Z6matMulPfS_S_i_param_0];
	ld.param.u64 	%rd6, [_Z6matMulPfS_S_i_param_1];
	ld.param.u64 	%rd4, [_Z6matMulPfS_S_i_param_2];
	ld.param.u32 	%r44, [_Z6matMulPfS_S_i_param_3];
	cvta.to.global.u64 	%rd1, %rd6;
	cvta.to.global.u64 	%rd2, %rd5;
	mov.u32 	%r45, %ctaid.y;
	mov.u32 	%r46, %ntid.y;
	mul.lo.s32 	%r1, %r45, %r46;
	mov.u32 	%r2, %tid.y;
	add.s32 	%r47, %r1, %r2;
	mov.u32 	%r48, %ctaid.x;
	mov.u32 	%r49, %ntid.x;
	mov.u32 	%r50, %tid.x;
	mad.lo.s32 	%r4, %r48, %r49, %r50;
	max.s32 	%r51, %r4, %r47;
	setp.ge.s32 	%p1, %r51, %r44;
	@%p1 bra 	$L__BB1_13;
	mul.lo.s32 	%r5, %r44, %r4;
	and.b32  	%r6, %r44, 7;
	setp.lt.u32 	%p2, %r44, 8;
	mov.f32 	%f81, 0f00000000;
	mov.b32 	%r79, 0;
	@%p2 bra 	$L__BB1_4;
	and.b32  	%r79, %r44, 2147483640;
	neg.s32 	%r77, %r79;
	add.s32 	%r53, %r2, %r44;
	add.s32 	%r76, %r53, %r1;
	shl.b32 	%r10, %r44, 3;
	shl.b32 	%r54, %r44, 1;
	add.s32 	%r75, %r47, %r54;
	mad.lo.s32 	%r74, %r44, 3, %r47;
	shl.b32 	%r55, %r44, 2;
	add.s32 	%r73, %r47, %r55;
	mad.lo.s32 	%r72, %r44, 5, %r47;
	mad.lo.s32 	%r71, %r44, 6, %r47;
	mad.lo.s32 	%r70, %r44, 7, %r47;
	add.s64 	%rd3, %rd2, 16;
	mov.f32 	%f81, 0f00000000;
	mov.u32 	%r68, %r5;
	mov.u32 	%r69, %r47;
$L__BB1_3:
	.pragma "nounroll";
	mul.wide.s32 	%rd7, %r68, 4;
	add.s64 	%rd8, %rd3, %rd7;
	ld.global.f32 	%f16, [%rd8+-16];
	mul.wide.u32 	%rd9, %r69, 4;
	add.s64 	%rd10, %rd1, %rd9;
	ld.global.f32 	%f17, [%rd10];
	add.f32 	%f18, %f16, %f17;
	add.f32 	%f19, %f81, %f18;
	ld.global.f32 	%f20, [%rd8+-12];
	mul.wide.u32 	%rd11, %r76, 4;
	add.s64 	%rd12, %rd1, %rd11;
	ld.global.f32 	%f21, [%rd12];
	add.f32 	%f22, %f20, %f21;
	add.f32 	%f23, %f19, %f22;
	ld.global.f32 	%f24, [%rd8+-8];
	mul.wide.u32 	%rd13, %r75, 4;
	add.s64 	%rd14, %rd1, %rd13;
	ld.global.f32 	%f25, [%rd14];
	add.f32 	%f26, %f24, %f25;
	add.f32 	%f27, %f23, %f26;
	ld.global.f32 	%f28, [%rd8+-4];
	mul.wide.u32 	%rd15, %r74, 4;
	add.s64 	%rd16, %rd1, %rd15;
	ld.global.f32 	%f29, [%rd16];
	add.f32 	%f30, %f28, %f29;
	add.f32 	%f31, %f27, %f30;
	ld.global.f32 	%f32, [%rd8];
	mul.wide.u32 	%rd17, %r73, 4;
	add.s64 	%rd18, %rd1, %rd17;
	ld.global.f32 	%f33, [%rd18];
	add.f32 	%f34, %f32, %f33;
	add.f32 	%f35, %f31, %f34;
	ld.global.f32 	%f36, [%rd8+4];
	mul.wide.u32 	%rd19, %r72, 4;
	add.s64 	%rd20, %rd1, %rd19;
	ld.global.f32 	%f37, [%rd20];
	add.f32 	%f38, %f36, %f37;
	add.f32 	%f39, %f35, %f38;
	ld.global.f32 	%f40, [%rd8+8];
	mul.wide.u32 	%rd21, %r71, 4;
	add.s64 	%rd22, %rd1, %rd21;
	ld.global.f32 	%f41, [%rd22];
	add.f32 	%f42, %f40, %f41;
	add.f32 	%f43, %f39, %f42;
	ld.global.f32 	%f44, [%rd8+12];
	mul.wide.u32 	%rd23, %r70, 4;
	add.s64 	%rd24, %rd1, %rd23;
	ld.global.f32 	%f45, [%rd24];
	add.f32 	%f46, %f44, %f45;
	add.f32 	%f81, %f43, %f46;
	add.s32 	%r77, %r77, 8;
	add.s32 	%r76, %r76, %r10;
	add.s32 	%r75, %r75, %r10;
	add.s32 	%r74, %r74, %r10;
	add.s32 	%r73, %r73, %r10;
	add.s32 	%r72, %r72, %r10;
	add.s32 	%r71, %r71, %r10;
	add.s32 	%r70, %r70, %r10;
	add.s32 	%r69, %r69, %r10;
	add.s32 	%r68, %r68, 8;
	setp.ne.s32 	%p3, %r77, 0;
	@%p3 bra 	$L__BB1_3;
$L__BB1_4:
	setp.eq.s32 	%p4, %r6, 0;
	@%p4 bra 	$L__BB1_12;
	and.b32  	%r38, %r44, 3;
	setp.lt.u32 	%p5, %r6, 4;
	@%p5 bra 	$L__BB1_7;
	add.s32 	%r56, %r79, %r5;
	mul.wide.s32 	%rd25, %r56, 4;
	add.s64 	%rd26, %rd2, %rd25;
	ld.global.f32 	%f48, [%rd26];
	mad.lo.s32 	%r57, %r79, %r44, %r47;
	mul.wide.u32 	%rd27, %r57, 4;
	add.s64 	%rd28, %rd1, %rd27;
	ld.global.f32 	%f49, [%rd28];
	add.f32 	%f50, %f48, %f49;
	add.f32 	%f51, %f81, %f50;
	ld.global.f32 	%f52, [%rd26+4];
	add.s32 	%r58, %r57, %r44;
	mul.wide.u32 	%rd29, %r58, 4;
	add.s64 	%rd30, %rd1, %rd29;
	ld.global.f32 	%f53, [%rd30];
	add.f32 	%f54, %f52, %f53;
	add.f32 	%f55, %f51, %f54;
	ld.global.f32 	%f56, [%rd26+8];
	add.s32 	%r59, %r58, %r44;
	mul.wide.u32 	%rd31, %r59, 4;
	add.s64 	%rd32, %rd1, %rd31;
	ld.global.f32 	%f57, [%rd32];
	add.f32 	%f58, %f56, %f57;
	add.f32 	%f59, %f55, %f58;
	ld.global.f32 	%f60, [%rd26+12];
	add.s32 	%r60, %r59, %r44;
	mul.wide.u32 	%rd33, %r60, 4;
	add.s64 	%rd34, %rd1, %rd33;
	ld.global.f32 	%f61, [%rd34];
	add.f32 	%f62, %f60, %f61;
	add.f32 	%f81, %f59, %f62;
	add.s32 	%r79, %r79, 4;
$L__BB1_7:
	setp.eq.s32 	%p6, %r38, 0;
	@%p6 bra 	$L__BB1_12;
	setp.eq.s32 	%p7, %r38, 1;
	@%p7 bra 	$L__BB1_10;
	add.s32 	%r61, %r79, %r5;
	mul.wide.s32 	%rd35, %r61, 4;
	add.s64 	%rd36, %rd2, %rd35;
	ld.global.f32 	%f64, [%rd36];
	mad.lo.s32 	%r62, %r79, %r44, %r47;
	mul.wide.u32 	%rd37, %r62, 4;
	add.s64 	%rd38, %rd1, %rd37;
	ld.global.f32 	%f65, [%rd38];
	add.f32 	%f66, %f64, %f65;
	add.f32 	%f67, %f81, %f66;
	ld.global.f32 	%f68, [%rd36+4];
	add.s32 	%r63, %r62, %r44;
	mul.wide.u32 	%rd39, %r63, 4;
	add.s64 	%rd40, %rd1, %rd39;
	ld.global.f32 	%f69, [%rd40];
	add.f32 	%f70, %f68, %f69;
	add.f32 	%f81, %f67, %f70;
	add.s32 	%r79, %r79, 2;
$L__BB1_10:
	and.b32  	%r64, %r44, 1;
	setp.eq.b32 	%p8, %r64, 1;
	not.pred 	%p9, %p8;
	@%p9 bra 	$L__BB1_12;
	add.s32 	%r65, %r79, %r5;
	mul.wide.s32 	%rd41, %r65, 4;
	add.s64 	%rd42, %rd2, %rd41;
	ld.global.f32 	%f71, [%rd42];
	mad.lo.s32 	%r66, %r79, %r44, %r47;
	mul.wide.u32 	%rd43, %r66, 4;
	add.s64 	%rd44, %rd1, %rd43;
	ld.global.f32 	%f72, [%rd44];
	add.f32 	%f73, %f71, %f72;
	add.f32 	%f81, %f81, %f73;
$L__BB1_12:
	add.s32 	%r67, %r5, %r47;
	cvta.to.global.u64 	%rd45, %rd4;
	mul.wide.s32 	%rd46, %r67, 4;
	add.s64 	%rd47, %rd45, %rd46;
	st.global.f32 	[%rd47], %f81;
$L__BB1_13:
	ret;

}


// ===== COMPILED SASS (sm_100) =====

	.target	sm_100

	.elftype	@"ET_EXEC"


//--------------------- .note.nv.tkinfo           --------------------------
	.section	.note.nv.tkinfo,"",@"SHT_NOTE"
	.sectionflags	@"SHF_NOTE_NV_TKINFO"
	.tkinfo
        /*0018*/ 	.word	0x00000002
        /*0030*/ 	.string	""
        /*0030*/ 	.string	"ptxas"
        /*0030*/ 	.string	"Cuda compilation tools, release 13.0, V13.0.88"
        /*0030*/ 	.string	"Build cuda_13.0.r13.0/compiler.36424714_0"
        /*0030*/ 	.string	"-arch sm_100 -m 64 "



//--------------------- .note.nv.cuinfo           --------------------------
	.section	.note.nv.cuinfo,"",@"SHT_NOTE"
	.sectionflags	@"SHF_NOTE_NV_CUINFO"
        /*0018*/ 	.short	0x0002
        /*001a*/ 	.short	0x0064
        /*001c*/ 	.short	0x0082
	.zero		2


//--------------------- .nv.info                  --------------------------
	.section	.nv.info,"",@"SHT_CUDA_INFO"
	.align	4


	//----- nvinfo : EIATTR_REGCOUNT
	.align		4
        /*0000*/ 	.byte	0x04, 0x2f
        /*0002*/ 	.short	(.L_1 - .L_0)
	.align		4
.L_0:
        /*0004*/ 	.word	index@(_Z6vecAddPiS_S_i)
        /*0008*/ 	.word	0x0000000c


	//----- nvinfo : EIATTR_FRAME_SIZE
	.align		4
.L_1:
        /*000c*/ 	.byte	0x04, 0x11
        /*000e*/ 	.short	(.L_3 - .L_2)
	.align		4
.L_2:
        /*0010*/ 	.word	index@(_Z6vecAddPiS_S_i)
        /*0014*/ 	.word	0x00000000


	//----- nvinfo : EIATTR_REGCOUNT
	.align		4
.L_3:
        /*0018*/ 	.byte	0x04, 0x2f
        /*001a*/ 	.short	(.L_5 - .L_4)
	.align		4
.L_4:
        /*001c*/ 	.word	index@(_Z6matMulPfS_S_i)
        /*0020*/ 	.word	0x00000020


	//----- nvinfo : EIATTR_FRAME_SIZE
	.align		4
.L_5:
        /*0024*/ 	.byte	0x04, 0x11
        /*0026*/ 	.short	(.L_7 - .L_6)
	.align		4
.L_6:
        /*0028*/ 	.word	index@(_Z6matMulPfS_S_i)
        /*002c*/ 	.word	0x00000000


	//----- nvinfo : EIATTR_MIN_STACK_SIZE
	.align		4
.L_7:
        /*0030*/ 	.byte	0x04, 0x12
        /*0032*/ 	.short	(.L_9 - .L_8)
	.align		4
.L_8:
        /*0034*/ 	.word	index@(_Z6matMulPfS_S_i)
        /*0038*/ 	.word	0x00000000


	//----- nvinfo : EIATTR_MIN_STACK_SIZE
	.align		4
.L_9:
        /*003c*/ 	.byte	0x04, 0x12
        /*003e*/ 	.short	(.L_11 - .L_10)
	.align		4
.L_10:
        /*0040*/ 	.word	index@(_Z6vecAddPiS_S_i)
        /*0044*/ 	.word	0x00000000
.L_11:


//--------------------- .nv.compat                --------------------------
	.section	.nv.compat,"",@"SHT_CUDA_COMPAT_INFO"
	.align	4
        /*0000*/ 	.byte	0x02, 0x09, 0x00, 0x00, 0x02, 0x02, 0x01, 0x00, 0x02, 0x05, 0x05, 0x00, 0x03, 0x07, 0x01, 0x01
        /*0010*/ 	.byte	0x02, 0x03, 0x00, 0x00, 0x02, 0x06, 0x01, 0x00, 0x04, 0x0b, 0x08, 0x00, 0x09, 0x00, 0x00, 0x00
        /*0020*/ 	.byte	0x00, 0x00, 0x00, 0x00


//--------------------- .nv.info._Z6matMulPfS_S_i --------------------------
	.section	.nv.info._Z6matMulPfS_S_i,"",@"SHT_CUDA_INFO"
	.sectionflags	@""
	.align	4


	//----- nvinfo : EIATTR_CUDA_API_VERSION
	.align		4
        /*0000*/ 	.byte	0x04, 0x37
        /*0002*/ 	.short	(.L_13 - .L_12)
.L_12:
        /*0004*/ 	.word	0x00000082


	//----- nvinfo : EIATTR_KPARAM_INFO
	.align		4
.L_13:
        /*0008*/ 	.byte	0x04, 0x17
        /*000a*/ 	.short	(.L_15 - .L_14)
.L_14:
        /*000c*/ 	.word	0x00000000
        /*0010*/ 	.short	0x0003
        /*0012*/ 	.short	0x0018
        /*0014*/ 	.byte	0x00, 0xf0, 0x11, 0x00


	//----- nvinfo : EIATTR_KPARAM_INFO
	.align		4
.L_15:
        /*0018*/ 	.byte	0x04, 0x17
        /*001a*/ 	.short	(.L_17 - .L_16)
.L_16:
        /*001c*/ 	.word	0x00000000
        /*0020*/ 	.short	0x0002
        /*0022*/ 	.short	0x0010
        /*0024*/ 	.byte	0x00, 0xf5, 0x21, 0x00


	//----- nvinfo : EIATTR_KPARAM_INFO
	.align		4
.L_17:
        /*0028*/ 	.byte	0x04, 0x17
        /*002a*/ 	.short	(.L_19 - .L_18)
.L_18:
        /*002c*/ 	.word	0x00000000
        /*0030*/ 	.short	0x0001
        /*0032*/ 	.short	0x0008
        /*0034*/ 	.byte	0x00, 0xf5, 0x21, 0x00


	//----- nvinfo : EIATTR_KPARAM_INFO
	.align		4
.L_19:
        /*0038*/ 	.byte	0x04, 0x17
        /*003a*/ 	.short	(.L_21 - .L_20)
.L_20:
        /*003c*/ 	.word	0x00000000
        /*0040*/ 	.short	0x0000
        /*0042*/ 	.short	0x0000
        /*0044*/ 	.byte	0x00, 0xf5, 0x21, 0x00


	//----- nvinfo : EIATTR_SPARSE_MMA_MASK
	.align		4
.L_21:
        /*0048*/ 	.byte	0x03, 0x50
        /*004a*/ 	.short	0x0000


	//----- nvinfo : EIATTR_MAXREG_COUNT
	.align		4
        /*004c*/ 	.byte	0x03, 0x1b
        /*004e*/ 	.short	0x00ff


	//----- nvinfo : EIATTR_MERCURY_ISA_VERSION
	.align		4
        /*0050*/ 	.byte	0x03, 0x5f
        /*0052*/ 	.short	0x0101


	//----- nvinfo : EIATTR_VRC_CTA_INIT_COUNT
	.align		4
        /*0054*/ 	.byte	0x02, 0x4a
	.zero		1
	.zero		1


	//----- nvinfo : EIATTR_EXIT_INSTR_OFFSETS
	.align		4
        /*0058*/ 	.byte	0x04, 0x1c
        /*005a*/ 	.short	(.L_23 - .L_22)


	//   ....[0]....
.L_22:
        /*005c*/ 	.word	0x000000d0


	//   ....[1]....
        /*0060*/ 	.word	0x00000a20


	//----- nvinfo : EIATTR_CBANK_PARAM_SIZE
	.align		4
.L_23:
        /*0064*/ 	.byte	0x03, 0x19
        /*0066*/ 	.short	0x001c


	//----- nvinfo : EIATTR_PARAM_CBANK
	.align		4
        /*0068*/ 	.byte	0x04, 0x0a
        /*006a*/ 	.short	(.L_25 - .L_24)
	.align		4
.L_24:
        /*006c*/ 	.word	index@(.nv.constant0._Z6matMulPfS_S_i)
        /*0070*/ 	.short	0x0380
        /*0072*/ 	.short	0x001c


	//----- nvinfo : EIATTR_SW_WAR
	.align		4
.L_25:
        /*0074*/ 	.byte	0x04, 0x36
        /*0076*/ 	.short	(.L_27 - .L_26)
.L_26:
        /*0078*/ 	.word	0x00000008
.L_27:


//--------------------- .nv.info._Z6vecAddPiS_S_i --------------------------
	.section	.nv.info._Z6vecAddPiS_S_i,"",@"SHT_CUDA_INFO"
	.sectionflags	@""
	.align	4


	//----- nvinfo : EIATTR_CUDA_API_VERSION
	.align		4
        /*0000*/ 	.byte	0x04, 0x37
        /*0002*/ 	.short	(.L_29 - .L_28)
.L_28:
        /*0004*/ 	.word	0x00000082


	//----- nvinfo : EIATTR_KPARAM_INFO
	.align		4
.L_29:
        /*0008*/ 	.byte	0x04, 0x17
        /*000a*/ 	.short	(.L_31 - .L_30)
.L_30:
        /*000c*/ 	.word	0x00000000
        /*0010*/ 	.short	0x0003
        /*0012*/ 	.short	0x0018
        /*0014*/ 	.byte	0x00, 0xf0, 0x11, 0x00


	//----- nvinfo : EIATTR_KPARAM_INFO
	.align		4
.L_31:
        /*0018*/ 	.byte	0x04, 0x17
        /*001a*/ 	.short	(.L_33 - .L_32)
.L_32:
        /*001c*/ 	.word	0x00000000
        /*0020*/ 	.short	0x0002
        /*0022*/ 	.short	0x0010
        /*0024*/ 	.byte	0x00, 0xf5, 0x21, 0x00


	//----- nvinfo : EIATTR_KPARAM_INFO
	.align		4
.L_33:
        /*0028*/ 	.byte	0x04, 0x17
        /*002a*/ 	.short	(.L_35 - .L_34)
.L_34:
        /*002c*/ 	.word	0x00000000
        /*0030*/ 	.short	0x0001
        /*0032*/ 	.short	0x0008
        /*0034*/ 	.byte	0x00, 0xf5, 0x21, 0x00


	//----- nvinfo : EIATTR_KPARAM_INFO
	.align		4
.L_35:
        /*0038*/ 	.byte	0x04, 0x17
        /*003a*/ 	.short	(.L_37 - .L_36)
.L_36:
        /*003c*/ 	.word	0x00000000
        /*0040*/ 	.short	0x0000
        /*0042*/ 	.short	0x0000
        /*0044*/ 	.byte	0x00, 0xf5, 0x21, 0x00


	//----- nvinfo : EIATTR_SPARSE_MMA_MASK
	.align		4
.L_37:
        /*0048*/ 	.byte	0x03, 0x50
        /*004a*/ 	.short	0x0000


	//----- nvinfo : EIATTR_MAXREG_COUNT
	.align		4
        /*004c*/ 	.byte	0x03, 0x1b
        /*004e*/ 	.short	0x00ff


	//----- nvinfo : EIATTR_MERCURY_ISA_VERSION
	.align		4
        /*0050*/ 	.byte	0x03, 0x5f
        /*0052*/ 	.short	0x0101


	//----- nvinfo : EIATTR_VRC_CTA_INIT_COUNT
	.align		4
        /*0054*/ 	.byte	0x02, 0x4a
	.zero		1
	.zero		1


	//----- nvinfo : EIATTR_EXIT_INSTR_OFFSETS
	.align		4
        /*0058*/ 	.byte	0x04, 0x1c
        /*005a*/ 	.short	(.L_39 - .L_38)


	//   ....[0]....
.L_38:
        /*005c*/ 	.word	0x00000070


	//   ....[1]....
        /*0060*/ 	.word	0x00000130


	//----- nvinfo : EIATTR_CBANK_PARAM_SIZE
	.align		4
.L_39:
        /*0064*/ 	.byte	0x03, 0x19
        /*0066*/ 	.short	0x001c


	//----- nvinfo : EIATTR_PARAM_CBANK
	.align		4
        /*0068*/ 	.byte	0x04, 0x0a
        /*006a*/ 	.short	(.L_41 - .L_40)
	.align		4
.L_40:
        /*006c*/ 	.word	index@(.nv.constant0._Z6vecAddPiS_S_i)
        /*0070*/ 	.short	0x0380
        /*0072*/ 	.short	0x001c


	//----- nvinfo : EIATTR_SW_WAR
	.align		4
.L_41:
        /*0074*/ 	.byte	0x04, 0x36
        /*0076*/ 	.short	(.L_43 - .L_42)
.L_42:
        /*0078*/ 	.word	0x00000008
.L_43:


//--------------------- .nv.callgraph             --------------------------
	.section	.nv.callgraph,"",@"SHT_CUDA_CALLGRAPH"
	.align	4
	.sectionentsize	8
	.align		4
        /*0000*/ 	.word	0x00000000
	.align		4
        /*0004*/ 	.word	0xffffffff
	.align		4
        /*0008*/ 	.word	0x00000000
	.align		4
        /*000c*/ 	.word	0xfffffffe
	.align		4
        /*0010*/ 	.word	0x00000000
	.align		4
        /*0014*/ 	.word	0xfffffffd
	.align		4
        /*0018*/ 	.word	0x00000000
	.align		4
        /*001c*/ 	.word	0xfffffffc


//--------------------- .text._Z6matMulPfS_S_i    --------------------------
	.section	.text._Z6matMulPfS_S_i,"ax",@progbits
	.align	128
        .global         _Z6matMulPfS_S_i
        .type           _Z6matMulPfS_S_i,@function
        .size           _Z6matMulPfS_S_i,(.L_x_6 - _Z6matMulPfS_S_i)
        .other          _Z6matMulPfS_S_i,@"STO_CUDA_ENTRY STV_DEFAULT"
_Z6matMulPfS_S_i:
.text._Z6matMulPfS_S_i:
[----:B------:R-:W-:Y:S01]  /*0000*/  LDC R1, c[0x0][0x37c] ;  /* 0x0000df00ff017b82 */ /* 0x000fe20000000800 */
[----:B------:R-:W0:Y:S07]  /*0010*/  S2R R3, SR_TID.X ;  /* 0x0000000000037919 */ /* 0x000e2e0000002100 */
[----:B------:R-:W1:Y:S01]  /*0020*/  S2UR UR4, SR_CTAID.Y ;  /* 0x00000000000479c3 */ /* 0x000e620000002600 */
[----:B------:R-:W1:Y:S01]  /*0030*/  LDCU UR5, c[0x0][0x364] ;  /* 0x00006c80ff0577ac */ /* 0x000e620008000800 */
[----:B------:R-:W2:Y:S06]  /*0040*/  S2R R29, SR_TID.Y ;  /* 0x00000000001d7919 */ /* 0x000eac0000002200 */
[----:B------:R-:W0:Y:S08]  /*0050*/  S2UR UR6, SR_CTAID.X ;  /* 0x00000000000679c3 */ /* 0x000e300000002500 */
[----:B------:R-:W0:Y:S08]  /*0060*/  LDC R4, c[0x0][0x360] ;  /* 0x0000d800ff047b82 */ /* 0x000e300000000800 */
[----:B------:R-:W3:Y:S01]  /*0070*/  LDC R0, c[0x0][0x398] ;  /* 0x0000e600ff007b82 */ /* 0x000ee20000000800 */
[----:B-1----:R-:W-:Y:S01]  /*0080*/  UIMAD UR4, UR4, UR5, URZ ;  /* 0x00000005040472a4 */ /* 0x002fe2000f8e02ff */
[----:B0-----:R-:W-:-:S05]  /*0090*/  IMAD R4, R4, UR6, R3 ;  /* 0x0000000604047c24 */ /* 0x001fca000f8e0203 */
[----:B--2---:R-:W-:-:S04]  /*00a0*/  IADD3 R3, PT, PT, R29, UR4, RZ ;  /* 0x000000041d037c10 */ /* 0x004fc8000fffe0ff */
[----:B------:R-:W-:-:S04]  /*00b0*/  VIMNMX R5, PT, PT, R3, R4, !PT ;  /* 0x0000000403057248 */ /* 0x000fc80007fe0100 */
[----:B---3--:R-:W-:-:S13]  /*00c0*/  ISETP.GE.AND P0, PT, R5, R0, PT ;  /* 0x000000000500720c */ /* 0x008fda0003f06270 */
[----:B------:R-:W-:Y:S05]  /*00d0*/  @P0 EXIT ;  /* 0x000000000000094d */ /* 0x000fea0003800000 */
[C---:B------:R-:W-:Y:S01]  /*00e0*/  ISETP.GE.U32.AND P1, PT, R0.reuse, 0x8, PT ;  /* 0x000000080000780c */ /* 0x040fe20003f26070 */
[----:B------:R-:W0:Y:S01]  /*00f0*/  LDCU.64 UR8, c[0x0][0x358] ;  /* 0x00006b00ff0877ac */ /* 0x000e220008000a00 */
[----:B------:R-:W-:Y:S01]  /*0100*/  LOP3.LUT R2, R0, 0x7, RZ, 0xc0, !PT ;  /* 0x0000000700027812 */ /* 0x000fe200078ec0ff */
[----:B------:R-:W-:Y:S02]  /*0110*/  HFMA2 R12, -RZ, RZ, 0, 0 ;  /* 0x00000000ff0c7431 */ /* 0x000fe400000001ff */
[----:B------:R-:W-:Y:S01]  /*0120*/  IMAD R4, R4, R0, RZ ;  /* 0x0000000004047224 */ /* 0x000fe200078e02ff */
[----:B------:R-:W-:Y:S02]  /*0130*/  MOV R7, RZ ;  /* 0x000000ff00077202 */ /* 0x000fe40000000f00 */
[----:B------:R-:W-:-:S05]  /*0140*/  ISETP.NE.AND P0, PT, R2, RZ, PT ;  /* 0x000000ff0200720c */ /* 0x000fca0003f05270 */
[----:B------:R-:W-:Y:S08]  /*0150*/  @!P1 BRA `(.L_x_0) ;  /* 0x00000004001c9947 */ /* 0x000ff00003800000 */
[----:B------:R-:W1:Y:S01]  /*0160*/  LDCU.64 UR6, c[0x0][0x380] ;  /* 0x00007000ff0677ac */ /* 0x000e620008000a00 */
[C---:B------:R-:W-:Y:S01]  /*0170*/  LOP3.LUT R7, R0.reuse, 0x7ffffff8, RZ, 0xc0, !PT ;  /* 0x7ffffff800077812 */ /* 0x040fe200078ec0ff */
[C-C-:B------:R-:W-:Y:S01]  /*0180*/  IMAD R9, R0.reuse, 0x3, R3.reuse ;  /* 0x0000000300097824 */ /* 0x140fe200078e0203 */
[CC--:B------:R-:W-:Y:S01]  /*0190*/  LEA R5, R0.reuse, R3.reuse, 0x1 ;  /* 0x0000000300057211 */ /* 0x0c0fe200078e08ff */
[C-C-:B------:R-:W-:Y:S01]  /*01a0*/  IMAD R13, R0.reuse, 0x5, R3.reuse ;  /* 0x00000005000d7824 */ /* 0x140fe200078e0203 */
[CC--:B------:R-:W-:Y:S01]  /*01b0*/  LEA R11, R0.reuse, R3.reuse, 0x2 ;  /* 0x00000003000b7211 */ /* 0x0c0fe200078e10ff */
[C-C-:B------:R-:W-:Y:S01]  /*01c0*/  IMAD R15, R0.reuse, 0x6, R3.reuse ;  /* 0x00000006000f7824 */ /* 0x140fe200078e0203 */
[----:B------:R-:W-:Y:S01]  /*01d0*/  MOV R12, RZ ;  /* 0x000000ff000c7202 */ /* 0x000fe20000000f00 */
[----:B------:R-:W-:Y:S01]  /*01e0*/  IMAD R23, R0, 0x7, R3 ;  /* 0x0000000700177824 */ /* 0x000fe200078e0203 */
[----:B------:R-:W-:Y:S02]  /*01f0*/  MOV R10, R4 ;  /* 0x00000004000a7202 */ /* 0x000fe40000000f00 */
[----:B------:R-:W-:-:S02]  /*0200*/  MOV R27, R3 ;  /* 0x00000003001b7202 */ /* 0x000fc40000000f00 */
[----:B------:R-:W-:Y:S02]  /*0210*/  IADD3 R6, PT, PT, -R7, RZ, RZ ;  /* 0x000000ff07067210 */ /* 0x000fe40007ffe1ff */
[----:B------:R-:W-:Y:S01]  /*0220*/  IADD3 R29, PT, PT, R0, UR4, R29 ;  /* 0x00000004001d7c10 */ /* 0x000fe2000fffe01d */
[----:B-1----:R-:W-:-:S04]  /*0230*/  UIADD3 UR5, UP0, UPT, UR6, 0x10, URZ ;  /* 0x0000001006057890 */ /* 0x002fc8000ff1e0ff */
[----:B------:R-:W-:-:S12]  /*0240*/  UIADD3.X UR4, UPT, UPT, URZ, UR7, URZ, UP0, !UPT ;  /* 0x00000007ff047290 */ /* 0x000fd800087fe4ff */
.L_x_1:
[----:B------:R-:W1:Y:S01]  /*0250*/  LDC.64 R16, c[0x0][0x388] ;  /* 0x0000e200ff107b82 */ /* 0x000e620000000a00 */
[----:B------:R-:W-:Y:S02]  /*0260*/  MOV R18, UR5 ;  /* 0x0000000500127c02 */ /* 0x000fe40008000f00 */
[----:B------:R-:W-:-:S03]  /*0270*/  MOV R19, UR4 ;  /* 0x0000000400137c02 */ /* 0x000fc60008000f00 */
[----:B------:R-:W-:-:S05]  /*0280*/  IMAD.WIDE R18, R10, 0x4, R18 ;  /* 0x000000040a127825 */ /* 0x000fca00078e0212 */
[----:B0-----:R-:W2:Y:S04]  /*0290*/  LDG.E R8, desc[UR8][R18.64+-0x10] ;  /* 0xfffff00812087981 */ /* 0x001ea8000c1e1900 */
[----:B------:R-:W3:Y:S04]  /*02a0*/  LDG.E R26, desc[UR8][R18.64+-0xc] ;  /* 0xfffff408121a7981 */ /* 0x000ee8000c1e1900 */
[----:B------:R-:W4:Y:S01]  /*02b0*/  LDG.E R28, desc[UR8][R18.64+-0x4] ;  /* 0xfffffc08121c7981 */ /* 0x000f22000c1e1900 */
[----:B-1----:R-:W-:-:S06]  /*02c0*/  IMAD.WIDE.U32 R20, R27, 0x4, R16 ;  /* 0x000000041b147825 */ /* 0x002fcc00078e0010 */
[----:B------:R-:W2:Y:S01]  /*02d0*/  LDG.E R21, desc[UR8][R20.64] ;  /* 0x0000000814157981 */ /* 0x000ea2000c1e1900 */
[----:B------:R-:W-:-:S04]  /*02e0*/  IMAD.WIDE.U32 R24, R29, 0x4, R16 ;  /* 0x000000041d187825 */ /* 0x000fc800078e0010 */
[----:B--2---:R-:W-:Y:S01]  /*02f0*/  FADD R14, R8, R21 ;  /* 0x00000015080e7221 */ /* 0x004fe20000000000 */
[----:B------:R-:W-:Y:S01]  /*0300*/  IMAD.WIDE.U32 R20, R5, 0x4, R16 ;  /* 0x0000000405147825 */ /* 0x000fe200078e0010 */
[----:B------:R0:W3:Y:S04]  /*0310*/  LDG.E R8, desc[UR8][R24.64] ;  /* 0x0000000818087981 */ /* 0x0000e8000c1e1900 */
[----:B------:R-:W2:Y:S01]  /*0320*/  LDG.E R22, desc[UR8][R20.64] ;  /* 0x0000000814167981 */ /* 0x000ea2000c1e1900 */
[----:B------:R-:W-:Y:S01]  /*0330*/  FADD R12, R14, R12 ;  /* 0x0000000c0e0c7221 */ /* 0x000fe20000000000 */
[--C-:B0-----:R-:W-:Y:S02]  /*0340*/  IMAD.WIDE.U32 R24, R9, 0x4, R16.reuse ;  /* 0x0000000409187825 */ /* 0x101fe400078e0010 */
[----:B------:R-:W2:Y:S04]  /*0350*/  LDG.E R21, desc[UR8][R18.64+-0x8] ;  /* 0xfffff80812157981 */ /* 0x000ea8000c1e1900 */
[----:B------:R0:W4:Y:S02]  /*0360*/  LDG.E R14, desc[UR8][R24.64] ;  /* 0x00000008180e7981 */ /* 0x000124000c1e1900 */
[----:B0-----:R-:W-:-:S06]  /*0370*/  IMAD.WIDE.U32 R24, R15, 0x4, R16 ;  /* 0x000000040f187825 */ /* 0x001fcc00078e0010 */
[----:B------:R-:W5:Y:S01]  /*0380*/  LDG.E R25, desc[UR8][R24.64] ;  /* 0x0000000818197981 */ /* 0x000f62000c1e1900 */
[----:B---3--:R-:W-:-:S03]  /*0390*/  FADD R8, R26, R8 ;  /* 0x000000081a087221 */ /* 0x008fc60000000000 */
[----:B------:R-:W3:Y:S01]  /*03a0*/  LDG.E R26, desc[UR8][R18.64] ;  /* 0x00000008121a7981 */ /* 0x000ee2000c1e1900 */
[----:B------:R-:W-:-:S03]  /*03b0*/  FADD R8, R12, R8 ;  /* 0x000000080c087221 */ /* 0x000fc60000000000 */
[----:B------:R-:W5:Y:S01]  /*03c0*/  LDG.E R12, desc[UR8][R18.64+0x8] ;  /* 0x00000808120c7981 */ /* 0x000f62000c1e1900 */
[----:B--2---:R-:W-:Y:S01]  /*03d0*/  FADD R22, R21, R22 ;  /* 0x0000001615167221 */ /* 0x004fe20000000000 */
[----:B------:R-:W-:-:S04]  /*03e0*/  IMAD.WIDE.U32 R20, R11, 0x4, R16 ;  /* 0x000000040b147825 */ /* 0x000fc800078e0010 */
[----:B------:R-:W-:Y:S01]  /*03f0*/  FADD R22, R8, R22 ;  /* 0x0000001608167221 */ /* 0x000fe20000000000 */
[----:B----4-:R-:W-:Y:S01]  /*0400*/  FADD R14, R28, R14 ;  /* 0x0000000e1c0e7221 */ /* 0x010fe20000000000 */
[----:B------:R0:W3:Y:S03]  /*0410*/  LDG.E R8, desc[UR8][R20.64] ;  /* 0x0000000814087981 */ /* 0x0000e6000c1e1900 */
[----:B------:R-:W-:Y:S01]  /*0420*/  FADD R22, R22, R14 ;  /* 0x0000000e16167221 */ /* 0x000fe20000000000 */
[----:B------:R-:W2:Y:S04]  /*0430*/  LDG.E R28, desc[UR8][R18.64+0xc] ;  /* 0x00000c08121c7981 */ /* 0x000ea8000c1e1900 */
[----:B------:R-:W4:Y:S01]  /*0440*/  LDG.E R14, desc[UR8][R18.64+0x4] ;  /* 0x00000408120e7981 */ /* 0x000f22000c1e1900 */
[----:B0-----:R-:W-:-:S04]  /*0450*/  IMAD.WIDE.U32 R20, R13, 0x4, R16 ;  /* 0x000000040d147825 */ /* 0x001fc800078e0010 */
[----:B------:R-:W-:Y:S02]  /*0460*/  IMAD.WIDE.U32 R16, R23, 0x4, R16 ;  /* 0x0000000417107825 */ /* 0x000fe400078e0010 */
[----:B------:R-:W4:Y:S04]  /*0470*/  LDG.E R21, desc[UR8][R20.64] ;  /* 0x0000000814157981 */ /* 0x000f28000c1e1900 */
[----:B------:R-:W2:Y:S01]  /*0480*/  LDG.E R17, desc[UR8][R16.64] ;  /* 0x0000000810117981 */ /* 0x000ea2000c1e1900 */
[----:B------:R-:W-:-:S04]  /*0490*/  IADD3 R6, PT, PT, R6, 0x8, RZ ;  /* 0x0000000806067810 */ /* 0x000fc80007ffe0ff */
[----:B------:R-:W-:Y:S02]  /*04a0*/  ISETP.NE.AND P1, PT, R6, RZ, PT ;  /* 0x000000ff0600720c */ /* 0x000fe40003f25270 */
[C---:B------:R-:W-:Y:S02]  /*04b0*/  LEA R29, R0.reuse, R29, 0x3 ;  /* 0x0000001d001d7211 */ /* 0x040fe400078e18ff */
[C---:B------:R-:W-:Y:S02]  /*04c0*/  LEA R5, R0.reuse, R5, 0x3 ;  /* 0x0000000500057211 */ /* 0x040fe400078e18ff */
[C---:B------:R-:W-:Y:S02]  /*04d0*/  LEA R9, R0.reuse, R9, 0x3 ;  /* 0x0000000900097211 */ /* 0x040fe400078e18ff */
[C---:B------:R-:W-:Y:S02]  /*04e0*/  LEA R11, R0.reuse, R11, 0x3 ;  /* 0x0000000b000b7211 */ /* 0x040fe400078e18ff */
[----:B------:R-:W-:-:S02]  /*04f0*/  LEA R13, R0, R13, 0x3 ;  /* 0x0000000d000d7211 */ /* 0x000fc400078e18ff */
[C---:B------:R-:W-:Y:S02]  /*0500*/  LEA R15, R0.reuse, R15, 0x3 ;  /* 0x0000000f000f7211 */ /* 0x040fe400078e18ff */
[C---:B------:R-:W-:Y:S02]  /*0510*/  LEA R23, R0.reuse, R23, 0x3 ;  /* 0x0000001700177211 */ /* 0x040fe400078e18ff */
[----:B------:R-:W-:Y:S02]  /*0520*/  LEA R27, R0, R27, 0x3 ;  /* 0x0000001b001b7211 */ /* 0x000fe400078e18ff */
[----:B------:R-:W-:Y:S01]  /*0530*/  IADD3 R10, PT, PT, R10, 0x8, RZ ;  /* 0x000000080a0a7810 */ /* 0x000fe20007ffe0ff */
[----:B-----5:R-:W-:Y:S01]  /*0540*/  FADD R12, R12, R25 ;  /* 0x000000190c0c7221 */ /* 0x020fe20000000000 */
[----:B---3--:R-:W-:-:S04]  /*0550*/  FADD R8, R26, R8 ;  /* 0x000000081a087221 */ /* 0x008fc80000000000 */
[----:B------:R-:W-:Y:S01]  /*0560*/  FADD R8, R22, R8 ;  /* 0x0000000816087221 */ /* 0x000fe20000000000 */
[----:B----4-:R-:W-:-:S04]  /*0570*/  FADD R14, R14, R21 ;  /* 0x000000150e0e7221 */ /* 0x010fc80000000000 */
[----:B------:R-:W-:Y:S01]  /*0580*/  FADD R8, R8, R14 ;  /* 0x0000000e08087221 */ /* 0x000fe20000000000 */
[----:B--2---:R-:W-:-:S03]  /*0590*/  FADD R19, R28, R17 ;  /* 0x000000111c137221 */ /* 0x004fc60000000000 */
[----:B------:R-:W-:-:S04]  /*05a0*/  FADD R12, R8, R12 ;  /* 0x0000000c080c7221 */ /* 0x000fc80000000000 */
[----:B------:R-:W-:Y:S01]  /*05b0*/  FADD R12, R12, R19 ;  /* 0x000000130c0c7221 */ /* 0x000fe20000000000 */
[----:B------:R-:W-:Y:S06]  /*05c0*/  @P1 BRA `(.L_x_1) ;  /* 0xfffffffc00201947 */ /* 0x000fec000383ffff */
.L_x_0:
[----:B------:R-:W-:Y:S05]  /*05d0*/  @!P0 BRA `(.L_x_2) ;  /* 0x0000000400008947 */ /* 0x000fea0003800000 */
[----:B------:R-:W-:Y:S02]  /*05e0*/  ISETP.GE.U32.AND P0, PT, R2, 0x4, PT ;  /* 0x000000040200780c */ /* 0x000fe40003f06070 */
[----:B------:R-:W-:-:S04]  /*05f0*/  LOP3.LUT R6, R0, 0x3, RZ, 0xc0, !PT ;  /* 0x0000000300067812 */ /* 0x000fc800078ec0ff */
[----:B------:R-:W-:-:S07]  /*0600*/  ISETP.NE.AND P1, PT, R6, RZ, PT ;  /* 0x000000ff0600720c */ /* 0x000fce0003f25270 */
[----:B------:R-:W-:Y:S06]  /*0610*/  @!P0 BRA `(.L_x_3) ;  /* 0x0000000000748947 */ /* 0x000fec0003800000 */
[----:B------:R-:W1:Y:S01]  /*0620*/  LDC.64 R8, c[0x0][0x388] ;  /* 0x0000e200ff087b82 */ /* 0x000e620000000a00 */
[----:B------:R-:W-:Y:S01]  /*0630*/  IMAD R17, R7, R0, R3 ;  /* 0x0000000007117224 */ /* 0x000fe200078e0203 */
[----:B------:R-:W-:-:S04]  /*0640*/  IADD3 R5, PT, PT, R4, R7, RZ ;  /* 0x0000000704057210 */ /* 0x000fc80007ffe0ff */
[C---:B------:R-:W-:Y:S02]  /*0650*/  IADD3 R13, PT, PT, R17.reuse, R0, RZ ;  /* 0x00000000110d7210 */ /* 0x040fe40007ffe0ff */
[----:B------:R-:W2:Y:S01]  /*0660*/  LDC.64 R10, c[0x0][0x380] ;  /* 0x0000e000ff0a7b82 */ /* 0x000ea20000000a00 */
[----:B-1----:R-:W-:-:S04]  /*0670*/  IMAD.WIDE.U32 R16, R17, 0x4, R8 ;  /* 0x0000000411107825 */ /* 0x002fc800078e0008 */
[C---:B------:R-:W-:Y:S01]  /*0680*/  IMAD.WIDE.U32 R18, R13.reuse, 0x4, R8 ;  /* 0x000000040d127825 */ /* 0x040fe200078e0008 */
[-C--:B------:R-:W-:Y:S01]  /*0690*/  IADD3 R13, PT, PT, R13, R0.reuse, RZ ;  /* 0x000000000d0d7210 */ /* 0x080fe20007ffe0ff */
[----:B0-----:R-:W3:Y:S02]  /*06a0*/  LDG.E R17, desc[UR8][R16.64] ;  /* 0x0000000810117981 */ /* 0x001ee4000c1e1900 */
[----:B--2---:R-:W-:Y:S02]  /*06b0*/  IMAD.WIDE R10, R5, 0x4, R10 ;  /* 0x00000004050a7825 */ /* 0x004fe400078e020a */
[----:B------:R-:W2:Y:S02]  /*06c0*/  LDG.E R18, desc[UR8][R18.64] ;  /* 0x0000000812127981 */ /* 0x000ea4000c1e1900 */
[C-C-:B------:R-:W-:Y:S01]  /*06d0*/  IMAD.WIDE.U32 R14, R13.reuse, 0x4, R8.reuse ;  /* 0x000000040d0e7825 */ /* 0x140fe200078e0008 */
[----:B------:R-:W-:Y:S01]  /*06e0*/  IADD3 R13, PT, PT, R13, R0, RZ ;  /* 0x000000000d0d7210 */ /* 0x000fe20007ffe0ff */
[----:B------:R-:W3:Y:S04]  /*06f0*/  LDG.E R2, desc[UR8][R10.64] ;  /* 0x000000080a027981 */ /* 0x000ee8000c1e1900 */
[----:B------:R-:W2:Y:S01]  /*0700*/  LDG.E R5, desc[UR8][R10.64+0x4] ;  /* 0x000004080a057981 */ /* 0x000ea2000c1e1900 */
[----:B------:R-:W-:-:S03]  /*0710*/  IMAD.WIDE.U32 R8, R13, 0x4, R8 ;  /* 0x000000040d087825 */ /* 0x000fc600078e0008 */
[----:B------:R-:W4:Y:S04]  /*0720*/  LDG.E R14, desc[UR8][R14.64] ;  /* 0x000000080e0e7981 */ /* 0x000f28000c1e1900 */
[----:B------:R-:W4:Y:S04]  /*0730*/  LDG.E R13, desc[UR8][R10.64+0x8] ;  /* 0x000008080a0d7981 */ /* 0x000f28000c1e1900 */
[----:B------:R-:W5:Y:S04]  /*0740*/  LDG.E R20, desc[UR8][R10.64+0xc] ;  /* 0x00000c080a147981 */ /* 0x000f68000c1e1900 */
[----:B------:R-:W5:Y:S01]  /*0750*/  LDG.E R9, desc[UR8][R8.64] ;  /* 0x0000000808097981 */ /* 0x000f62000c1e1900 */
[----:B------:R-:W-:Y:S01]  /*0760*/  IADD3 R7, PT, PT, R7, 0x4, RZ ;  /* 0x0000000407077810 */ /* 0x000fe20007ffe0ff */
[----:B---3--:R-:W-:-:S04]  /*0770*/  FADD R17, R2, R17 ;  /* 0x0000001102117221 */ /* 0x008fc80000000000 */
[----:B------:R-:W-:Y:S01]  /*0780*/  FADD R17, R12, R17 ;  /* 0x000000110c117221 */ /* 0x000fe20000000000 */
[----:B--2---:R-:W-:-:S04]  /*0790*/  FADD R18, R5, R18 ;  /* 0x0000001205127221 */ /* 0x004fc80000000000 */
[----:B------:R-:W-:Y:S01]  /*07a0*/  FADD R17, R17, R18 ;  /* 0x0000001211117221 */ /* 0x000fe20000000000 */
[----:B----4-:R-:W-:-:S04]  /*07b0*/  FADD R2, R13, R14 ;  /* 0x0000000e0d027221 */ /* 0x010fc80000000000 */
[----:B------:R-:W-:Y:S01]  /*07c0*/  FADD R2, R17, R2 ;  /* 0x0000000211027221 */ /* 0x000fe20000000000 */
[----:B-----5:R-:W-:-:S04]  /*07d0*/  FADD R5, R20, R9 ;  /* 0x0000000914057221 */ /* 0x020fc80000000000 */
[----:B------:R-:W-:-:S07]  /*07e0*/  FADD R12, R2, R5 ;  /* 0x00000005020c7221 */ /* 0x000fce0000000000 */
.L_x_3:
[----:B------:R-:W-:Y:S05]  /*07f0*/  @!P1 BRA `(.L_x_2) ;  /* 0x0000000000789947 */ /* 0x000fea0003800000 */
[----:B------:R-:W1:Y:S01]  /*0800*/  LDC.64 R18, c[0x0][0x388] ;  /* 0x0000e200ff127b82 */ /* 0x000e620000000a00 */
[----:B------:R-:W-:Y:S02]  /*0810*/  ISETP.NE.AND P0, PT, R6, 0x1, PT ;  /* 0x000000010600780c */ /* 0x000fe40003f05270 */
[----:B------:R-:W-:-:S04]  /*0820*/  LOP3.LUT R2, R0, 0x1, RZ, 0xc0, !PT ;  /* 0x0000000100027812 */ /* 0x000fc800078ec0ff */
[----:B------:R-:W-:Y:S01]  /*0830*/  ISETP.NE.U32.AND P1, PT, R2, 0x1, PT ;  /* 0x000000010200780c */ /* 0x000fe20003f25070 */
[----:B------:R-:W2:Y:S06]  /*0840*/  LDC.64 R16, c[0x0][0x380] ;  /* 0x0000e000ff107b82 */ /* 0x000eac0000000a00 */
[C---:B------:R-:W-:Y:S01]  /*0850*/  @P0 IMAD R15, R7.reuse, R0, R3 ;  /* 0x00000000070f0224 */ /* 0x040fe200078e0203 */
[----:B------:R-:W-:Y:S01]  /*0860*/  @P0 IADD3 R5, PT, PT, R4, R7, RZ ;  /* 0x0000000704050210 */ /* 0x000fe20007ffe0ff */
[----:B------:R-:W3:Y:S01]  /*0870*/  LDC.64 R10, c[0x0][0x380] ;  /* 0x0000e000ff0a7b82 */ /* 0x000ee20000000a00 */
[----:B------:R-:W-:-:S02]  /*0880*/  @P0 IADD3 R7, PT, PT, R7, 0x2, RZ ;  /* 0x0000000207070810 */ /* 0x000fc40007ffe0ff */
[----:B------:R-:W-:-:S05]  /*0890*/  @P0 IADD3 R13, PT, PT, R15, R0, RZ ;  /* 0x000000000f0d0210 */ /* 0x000fca0007ffe0ff */
[----:B------:R-:W4:Y:S01]  /*08a0*/  LDC.64 R8, c[0x0][0x388] ;  /* 0x0000e200ff087b82 */ /* 0x000f220000000a00 */
[----:B-1----:R-:W-:-:S04]  /*08b0*/  @P0 IMAD.WIDE.U32 R14, R15, 0x4, R18 ;  /* 0x000000040f0e0825 */ /* 0x002fc800078e0012 */
[----:B------:R-:W-:Y:S02]  /*08c0*/  @P0 IMAD.WIDE.U32 R18, R13, 0x4, R18 ;  /* 0x000000040d120825 */ /* 0x000fe400078e0012 */
[----:B0-----:R-:W5:Y:S02]  /*08d0*/  @P0 LDG.E R15, desc[UR8][R14.64] ;  /* 0x000000080e0f0981 */ /* 0x001f64000c1e1900 */
[----:B--2---:R-:W-:Y:S02]  /*08e0*/  @P0 IMAD.WIDE R16, R5, 0x4, R16 ;  /* 0x0000000405100825 */ /* 0x004fe400078e0210 */
[----:B------:R-:W2:Y:S02]  /*08f0*/  @P0 LDG.E R19, desc[UR8][R18.64] ;  /* 0x0000000812130981 */ /* 0x000ea4000c1e1900 */
[----:B------:R-:W-:Y:S01]  /*0900*/  @!P1 IMAD R5, R7, R0, R3 ;  /* 0x0000000007059224 */ /* 0x000fe200078e0203 */
[----:B------:R-:W-:Y:S01]  /*0910*/  @!P1 IADD3 R7, PT, PT, R4, R7, RZ ;  /* 0x0000000704079210 */ /* 0x000fe20007ffe0ff */
[----:B------:R-:W5:Y:S04]  /*0920*/  @P0 LDG.E R0, desc[UR8][R16.64] ;  /* 0x0000000810000981 */ /* 0x000f68000c1e1900 */
[----:B---3--:R-:W-:Y:S01]  /*0930*/  @!P1 IMAD.WIDE R10, R7, 0x4, R10 ;  /* 0x00000004070a9825 */ /* 0x008fe200078e020a */
[----:B------:R-:W2:Y:S03]  /*0940*/  @P0 LDG.E R2, desc[UR8][R16.64+0x4] ;  /* 0x0000040810020981 */ /* 0x000ea6000c1e1900 */
[----:B----4-:R-:W-:-:S02]  /*0950*/  @!P1 IMAD.WIDE.U32 R8, R5, 0x4, R8 ;  /* 0x0000000405089825 */ /* 0x010fc400078e0008 */
[----:B------:R-:W3:Y:S04]  /*0960*/  @!P1 LDG.E R10, desc[UR8][R10.64] ;  /* 0x000000080a0a9981 */ /* 0x000ee8000c1e1900 */
[----:B------:R-:W3:Y:S01]  /*0970*/  @!P1 LDG.E R9, desc[UR8][R8.64] ;  /* 0x0000000808099981 */ /* 0x000ee2000c1e1900 */
[----:B-----5:R-:W-:-:S04]  /*0980*/  @P0 FADD R5, R0, R15 ;  /* 0x0000000f00050221 */ /* 0x020fc80000000000 */
[----:B------:R-:W-:Y:S01]  /*0990*/  @P0 FADD R5, R12, R5 ;  /* 0x000000050c050221 */ /* 0x000fe20000000000 */
[----:B--2---:R-:W-:-:S04]  /*09a0*/  @P0 FADD R2, R2, R19 ;  /* 0x0000001302020221 */ /* 0x004fc80000000000 */
[----:B------:R-:W-:Y:S01]  /*09b0*/  @P0 FADD R12, R5, R2 ;  /* 0x00000002050c0221 */ /* 0x000fe20000000000 */
[----:B---3--:R-:W-:-:S04]  /*09c0*/  @!P1 FADD R5, R10, R9 ;  /* 0x000000090a059221 */ /* 0x008fc80000000000 */
[----:B------:R-:W-:-:S07]  /*09d0*/  @!P1 FADD R12, R12, R5 ;  /* 0x000000050c0c9221 */ /* 0x000fce0000000000 */
.L_x_2:
[----:B------:R-:W1:Y:S01]  /*09e0*/  LDC.64 R6, c[0x0][0x390] ;  /* 0x0000e400ff067b82 */ /* 0x000e620000000a00 */
[----:B------:R-:W-:-:S05]  /*09f0*/  IADD3 R3, PT, PT, R3, R4, RZ ;  /* 0x0000000403037210 */ /* 0x000fca0007ffe0ff */
[----:B-1----:R-:W-:-:S05]  /*0a00*/  IMAD.WIDE R2, R3, 0x4, R6 ;  /* 0x0000000403027825 */ /* 0x002fca00078e0206 */
[----:B0-----:R-:W-:Y:S01]  /*0a10*/  STG.E desc[UR8][R2.64], R12 ;  /* 0x0000000c02007986 */ /* 0x001fe2000c101908 */
[----:B------:R-:W-:Y:S05]  /*0a20*/  EXIT ;  /* 0x000000000000794d */ /* 0x000fea0003800000 */
.L_x_4:
[----:B------:R-:W-:-:S00]  /*0a30*/  BRA `(.L_x_4) ;  /* 0xfffffffc00fc7947 */ /* 0x000fc0000383ffff */
[----:B------:R-:W-:-:S00]  /*0a40*/  NOP ;  /* 0x0000000000007918 */ /* 0x000fc00000000000 */
        /* <DEDUP_REMOVED lines=11> */
.L_x_6:


//--------------------- .text._Z6vecAddPiS_S_i    --------------------------
	.section	.text._Z6vecAddPiS_S_i,"ax",@progbits
	.align	128
        .global         _Z6vecAddPiS_S_i
        .type           _Z6vecAddPiS_S_i,@function
        .size           _Z6vecAddPiS_S_i,(.L_x_7 - _Z6vecAddPiS_S_i)
        .other          _Z6vecAddPiS_S_i,@"STO_CUDA_ENTRY STV_DEFAULT"
_Z6vecAddPiS_S_i:
.text._Z6vecAddPiS_S_i:
[----:B------:R-:W-:Y:S01]  /*0000*/  LDC R1, c[0x0][0x37c] ;  /* 0x0000df00ff017b82 */ /* 0x000fe20000000800 */
[----:B------:R-:W0:Y:S07]  /*0010*/  S2R R0, SR_TID.X ;  /* 0x0000000000007919 */ /* 0x000e2e0000002100 */
[----:B------:R-:W0:Y:S01]  /*0020*/  S2UR UR4, SR_CTAID.X ;  /* 0x00000000000479c3 */ /* 0x000e220000002500 */
[----:B------:R-:W1:Y:S07]  /*0030*/  LDCU UR5, c[0x0][0x398] ;  /* 0x00007300ff0577ac */ /* 0x000e6e0008000800 */
[----:B------:R-:W0:Y:S02]  /*0040*/  LDC R9, c[0x0][0x360] ;  /* 0x0000d800ff097b82 */ /* 0x000e240000000800 */
[----:B0-----:R-:W-:-:S05]  /*0050*/  IMAD R9, R9, UR4, R0 ;  /* 0x0000000409097c24 */ /* 0x001fca000f8e0200 */
[----:B-1----:R-:W-:-:S13]  /*0060*/  ISETP.GE.AND P0, PT, R9, UR5, PT ;  /* 0x0000000509007c0c */ /* 0x002fda000bf06270 */
[----:B------:R-:W-:Y:S05]  /*0070*/  @P0 EXIT ;  /* 0x000000000000094d */ /* 0x000fea0003800000 */
[----:B------:R-:W0:Y:S01]  /*0080*/  LDC.64 R2, c[0x0][0x380] ;  /* 0x0000e000ff027b82 */ /* 0x000e220000000a00 */
[----:B------:R-:W1:Y:S07]  /*0090*/  LDCU.64 UR4, c[0x0][0x358] ;  /* 0x00006b00ff0477ac */ /* 0x000e6e0008000a00 */
[----:B------:R-:W2:Y:S08]  /*00a0*/  LDC.64 R4, c[0x0][0x388] ;  /* 0x0000e200ff047b82 */ /* 0x000eb00000000a00 */
[----:B------:R-:W3:Y:S01]  /*00b0*/  LDC.64 R6, c[0x0][0x390] ;  /* 0x0000e400ff067b82 */ /* 0x000ee20000000a00 */
[----:B0-----:R-:W-:-:S06]  /*00c0*/  IMAD.WIDE R2, R9, 0x4, R2 ;  /* 0x0000000409027825 */ /* 0x001fcc00078e0202 */
[----:B-1----:R-:W4:Y:S01]  /*00d0*/  LDG.E R2, desc[UR4][R2.64] ;  /* 0x0000000402027981 */ /* 0x002f22000c1e1900 */
[----:B--2---:R-:W-:-:S06]  /*00e0*/  IMAD.WIDE R4, R9, 0x4, R4 ;  /* 0x0000000409047825 */ /* 0x004fcc00078e0204 */
[----:B------:R-:W4:Y:S01]  /*00f0*/  LDG.E R5, desc[UR4][R4.64] ;  /* 0x0000000404057981 */ /* 0x000f22000c1e1900 */
[----:B---3--:R-:W-:Y:S01]  /*0100*/  IMAD.WIDE R6, R9, 0x4, R6 ;  /* 0x0000000409067825 */ /* 0x008fe200078e0206 */
[----:B----4-:R-:W-:-:S05]  /*0110*/  IADD3 R9, PT, PT, R2, R5, RZ ;  /* 0x0000000502097210 */ /* 0x010fca0007ffe0ff */
[----:B------:R-:W-:Y:S01]  /*0120*/  STG.E desc[UR4][R6.64], R9 ;  /* 0x0000000906007986 */ /* 0x000fe2000c101904 */
[----:B------:R-:W-:Y:S05]  /*0130*/  EXIT ;  /* 0x000000000000794d */ /* 0x000fea0003800000 */
.L_x_5:
        /* <DEDUP_REMOVED lines=12> */
.L_x_7:


//--------------------- .nv.shared.reserved.0     --------------------------
	.section	.nv.shared.reserved.0,"aw",@nobits
	.weak		__nv_reservedSMEM_offset_0_alias
	.size		__nv_reservedSMEM_offset_0_alias, 0, 64
	.other		__nv_reservedSMEM_offset_0_alias,@"STO_CUDA_RESERVED_SHARED STV_DEFAULT"
__nv_reservedSMEM_offset_0_alias:
	.zero		0
	.zero		64


//--------------------- .nv.constant0._Z6matMulPfS_S_i --------------------------
	.section	.nv.constant0._Z6matMulPfS_S_i,"a",@progbits
	.sectionflags	@""
	.align	4
.nv.constant0._Z6matMulPfS_S_i:
	.zero		924


//--------------------- .nv.constant0._Z6vecAddPiS_S_i --------------------------
	.section	.nv.constant0._Z6vecAddPiS_S_i,"a",@progbits
	.sectionflags	@""
	.align	4
.nv.constant0._Z6vecAddPiS_S_i:
	.zero		924


//--------------------- SYMBOLS --------------------------

	.type		.nv.reservedSmem.offset0,@object
	.size		.nv.reservedSmem.offset0,0x4
